//
// Generated by NVIDIA NVVM Compiler
//
// Compiler Build ID: CL-36424714
// Cuda compilation tools, release 13.0, V13.0.88
// Based on NVVM 20.0.0
//

.version 9.0
.target sm_100
.address_size 64

	// .globl	_Z12mandelKernelPiffffiii

.visible .entry _Z12mandelKernelPiffffiii(
	.param .u64 .ptr .align 1 _Z12mandelKernelPiffffiii_param_0,
	.param .f32 _Z12mandelKernelPiffffiii_param_1,
	.param .f32 _Z12mandelKernelPiffffiii_param_2,
	.param .f32 _Z12mandelKernelPiffffiii_param_3,
	.param .f32 _Z12mandelKernelPiffffiii_param_4,
	.param .u32 _Z12mandelKernelPiffffiii_param_5,
	.param .u32 _Z12mandelKernelPiffffiii_param_6,
	.param .u32 _Z12mandelKernelPiffffiii_param_7
)
{
	.reg .pred 	%p<7>;
	.reg .b32 	%r<22>;
	.reg .b32 	%f<20>;
	.reg .b64 	%rd<5>;

	ld.param.u64 	%rd1, [_Z12mandelKernelPiffffiii_param_0];
	ld.param.f32 	%f9, [_Z12mandelKernelPiffffiii_param_1];
	ld.param.f32 	%f10, [_Z12mandelKernelPiffffiii_param_2];
	ld.param.f32 	%f11, [_Z12mandelKernelPiffffiii_param_3];
	ld.param.f32 	%f12, [_Z12mandelKernelPiffffiii_param_4];
	ld.param.u32 	%r7, [_Z12mandelKernelPiffffiii_param_5];
	ld.param.u32 	%r9, [_Z12mandelKernelPiffffiii_param_6];
	ld.param.u32 	%r8, [_Z12mandelKernelPiffffiii_param_7];
	mov.u32 	%r11, %ctaid.x;
	mov.u32 	%r12, %ntid.x;
	mov.u32 	%r13, %tid.x;
	mad.lo.s32 	%r1, %r11, %r12, %r13;
	mov.u32 	%r14, %ctaid.y;
	mov.u32 	%r15, %ntid.y;
	mov.u32 	%r16, %tid.y;
	mad.lo.s32 	%r17, %r14, %r15, %r16;
	setp.ge.u32 	%p1, %r1, %r7;
	setp.ge.u32 	%p2, %r17, %r9;
	or.pred  	%p3, %p1, %p2;
	@%p3 bra 	$L__BB0_6;
	mad.lo.s32 	%r3, %r7, %r17, %r1;
	cvt.rn.f32.u32 	%f13, %r1;
	fma.rn.f32 	%f1, %f11, %f13, %f9;
	cvt.rn.f32.u32 	%f14, %r17;
	fma.rn.f32 	%f2, %f12, %f14, %f10;
	setp.lt.s32 	%p4, %r8, 1;
	mov.b32 	%r21, 0;
	@%p4 bra 	$L__BB0_5;
	mov.b32 	%r20, 0;
	mov.f32 	%f18, %f2;
	mov.f32 	%f19, %f1;
$L__BB0_3:
	mul.f32 	%f5, %f19, %f19;
	mul.f32 	%f6, %f18, %f18;
	add.f32 	%f15, %f5, %f6;
	setp.gt.f32 	%p5, %f15, 0f40800000;
	mov.u32 	%r21, %r20;
	@%p5 bra 	$L__BB0_5;
	sub.f32 	%f16, %f5, %f6;
	add.f32 	%f17, %f19, %f19;
	add.f32 	%f19, %f1, %f16;
	fma.rn.f32 	%f18, %f17, %f18, %f2;
	add.s32 	%r20, %r20, 1;
	setp.ne.s32 	%p6, %r20, %r8;
	mov.u32 	%r21, %r8;
	@%p6 bra 	$L__BB0_3;
$L__BB0_5:
	cvta.to.global.u64 	%rd2, %rd1;
	mul.wide.s32 	%rd3, %r3, 4;
	add.s64 	%rd4, %rd2, %rd3;
	st.global.u32 	[%rd4], %r21;
$L__BB0_6:
	ret;

}


// ===== COMPILED SASS (sm_100) =====

	.target	sm_100

	.elftype	@"ET_EXEC"


//--------------------- .note.nv.tkinfo           --------------------------
	.section	.note.nv.tkinfo,"",@"SHT_NOTE"
	.sectionflags	@"SHF_NOTE_NV_TKINFO"
	.tkinfo
        /*0018*/ 	.word	0x00000002
        /*0030*/ 	.string	""
        /*0030*/ 	.string	"ptxas"
        /*0030*/ 	.string	"Cuda compilation tools, release 13.0, V13.0.88"
        /*0030*/ 	.string	"Build cuda_13.0.r13.0/compiler.36424714_0"
        /*0030*/ 	.string	"-arch sm_100 -m 64 "



//--------------------- .note.nv.cuinfo           --------------------------
	.section	.note.nv.cuinfo,"",@"SHT_NOTE"
	.sectionflags	@"SHF_NOTE_NV_CUINFO"
        /*0018*/ 	.short	0x0002
        /*001a*/ 	.short	0x0064
        /*001c*/ 	.short	0x0082
	.zero		2


//--------------------- .nv.info                  --------------------------
	.section	.nv.info,"",@"SHT_CUDA_INFO"
	.align	4


	//----- nvinfo : EIATTR_REGCOUNT
	.align		4
        /*0000*/ 	.byte	0x04, 0x2f
        /*0002*/ 	.short	(.L_1 - .L_0)
	.align		4
.L_0:
        /*0004*/ 	.word	index@(_Z12mandelKernelPiffffiii)
        /*0008*/ 	.word	0x00000010


	//----- nvinfo : EIATTR_FRAME_SIZE
	.align		4
.L_1:
        /*000c*/ 	.byte	0x04, 0x11
        /*000e*/ 	.short	(.L_3 - .L_2)
	.align		4
.L_2:
        /*0010*/ 	.word	index@(_Z12mandelKernelPiffffiii)
        /*0014*/ 	.word	0x00000000


	//----- nvinfo : EIATTR_MIN_STACK_SIZE
	.align		4
.L_3:
        /*0018*/ 	.byte	0x04, 0x12
        /*001a*/ 	.short	(.L_5 - .L_4)
	.align		4
.L_4:
        /*001c*/ 	.word	index@(_Z12mandelKernelPiffffiii)
        /*0020*/ 	.word	0x00000000
.L_5:


//--------------------- .nv.compat                --------------------------
	.section	.nv.compat,"",@"SHT_CUDA_COMPAT_INFO"
	.align	4
        /*0000*/ 	.byte	0x02, 0x09, 0x00, 0x00, 0x02, 0x02, 0x01, 0x00, 0x02, 0x05, 0x05, 0x00, 0x03, 0x07, 0x01, 0x01
        /*0010*/ 	.byte	0x02, 0x03, 0x00, 0x00, 0x02, 0x06, 0x01, 0x00, 0x04, 0x0b, 0x08, 0x00, 0x01, 0x00, 0x00, 0x00
        /*0020*/ 	.byte	0x00, 0x00, 0x00, 0x00


//--------------------- .nv.info._Z12mandelKernelPiffffiii --------------------------
	.section	.nv.info._Z12mandelKernelPiffffiii,"",@"SHT_CUDA_INFO"
	.sectionflags	@""
	.align	4


	//----- nvinfo : EIATTR_CUDA_API_VERSION
	.align		4
        /*0000*/ 	.byte	0x04, 0x37
        /*0002*/ 	.short	(.L_7 - .L_6)
.L_6:
        /*0004*/ 	.word	0x00000082


	//----- nvinfo : EIATTR_KPARAM_INFO
	.align		4
.L_7:
        /*0008*/ 	.byte	0x04, 0x17
        /*000a*/ 	.short	(.L_9 - .L_8)
.L_8:
        /*000c*/ 	.word	0x00000000
        /*0010*/ 	.short	0x0007
        /*0012*/ 	.short	0x0020
        /*0014*/ 	.byte	0x00, 0xf0, 0x11, 0x00


	//----- nvinfo : EIATTR_KPARAM_INFO
	.align		4
.L_9:
        /*0018*/ 	.byte	0x04, 0x17
        /*001a*/ 	.short	(.L_11 - .L_10)
.L_10:
        /*001c*/ 	.word	0x00000000
        /*0020*/ 	.short	0x0006
        /*0022*/ 	.short	0x001c
        /*0024*/ 	.byte	0x00, 0xf0, 0x11, 0x00


	//----- nvinfo : EIATTR_KPARAM_INFO
	.align		4
.L_11:
        /*0028*/ 	.byte	0x04, 0x17
        /*002a*/ 	.short	(.L_13 - .L_12)
.L_12:
        /*002c*/ 	.word	0x00000000
        /*0030*/ 	.short	0x0005
        /*0032*/ 	.short	0x0018
        /*0034*/ 	.byte	0x00, 0xf0, 0x11, 0x00


	//----- nvinfo : EIATTR_KPARAM_INFO
	.align		4
.L_13:
        /*0038*/ 	.byte	0x04, 0x17
        /*003a*/ 	.short	(.L_15 - .L_14)
.L_14:
        /*003c*/ 	.word	0x00000000
        /*0040*/ 	.short	0x0004
        /*0042*/ 	.short	0x0014
        /*0044*/ 	.byte	0x00, 0xf0, 0x11, 0x00


	//----- nvinfo : EIATTR_KPARAM_INFO
	.align		4
.L_15:
        /*0048*/ 	.byte	0x04, 0x17
        /*004a*/ 	.short	(.L_17 - .L_16)
.L_16:
        /*004c*/ 	.word	0x00000000
        /*0050*/ 	.short	0x0003
        /*0052*/ 	.short	0x0010
        /*0054*/ 	.byte	0x00, 0xf0, 0x11, 0x00


	//----- nvinfo : EIATTR_KPARAM_INFO
	.align		4
.L_17:
        /*0058*/ 	.byte	0x04, 0x17
        /*005a*/ 	.short	(.L_19 - .L_18)
.L_18:
        /*005c*/ 	.word	0x00000000
        /*0060*/ 	.short	0x0002
        /*0062*/ 	.short	0x000c
        /*0064*/ 	.byte	0x00, 0xf0, 0x11, 0x00


	//----- nvinfo : EIATTR_KPARAM_INFO
	.align		4
.L_19:
        /*0068*/ 	.byte	0x04, 0x17
        /*006a*/ 	.short	(.L_21 - .L_20)
.L_20:
        /*006c*/ 	.word	0x00000000
        /*0070*/ 	.short	0x0001
        /*0072*/ 	.short	0x0008
        /*0074*/ 	.byte	0x00, 0xf0, 0x11, 0x00


	//----- nvinfo : EIATTR_KPARAM_INFO
	.align		4
.L_21:
        /*0078*/ 	.byte	0x04, 0x17
        /*007a*/ 	.short	(.L_23 - .L_22)
.L_22:
        /*007c*/ 	.word	0x00000000
        /*0080*/ 	.short	0x0000
        /*0082*/ 	.short	0x0000
        /*0084*/ 	.byte	0x00, 0xf5, 0x21, 0x00


	//----- nvinfo : EIATTR_SPARSE_MMA_MASK
	.align		4
.L_23:
        /*0088*/ 	.byte	0x03, 0x50
        /*008a*/ 	.short	0x0000


	//----- nvinfo : EIATTR_MAXREG_COUNT
	.align		4
        /*008c*/ 	.byte	0x03, 0x1b
        /*008e*/ 	.short	0x00ff


	//----- nvinfo : EIATTR_MERCURY_ISA_VERSION
	.align		4
        /*0090*/ 	.byte	0x03, 0x5f
        /*0092*/ 	.short	0x0101


	//----- nvinfo : EIATTR_VRC_CTA_INIT_COUNT
	.align		4
        /*0094*/ 	.byte	0x02, 0x4a
	.zero		1
	.zero		1


	//----- nvinfo : EIATTR_EXIT_INSTR_OFFSETS
	.align		4
        /*0098*/ 	.byte	0x04, 0x1c
        /*009a*/ 	.short	(.L_25 - .L_24)


	//   ....[0]....
.L_24:
        /*009c*/ 	.word	0x000000c0


	//   ....[1]....
        /*00a0*/ 	.word	0x00000300


	//----- nvinfo : EIATTR_CRS_STACK_SIZE
	.align		4
.L_25:
        /*00a4*/ 	.byte	0x04, 0x1e
        /*00a6*/ 	.short	(.L_27 - .L_26)
.L_26:
        /*00a8*/ 	.word	0x00000000


	//----- nvinfo : EIATTR_CBANK_PARAM_SIZE
	.align		4
.L_27:
        /*00ac*/ 	.byte	0x03, 0x19
        /*00ae*/ 	.short	0x0024


	//----- nvinfo : EIATTR_PARAM_CBANK
	.align		4
        /*00b0*/ 	.byte	0x04, 0x0a
        /*00b2*/ 	.short	(.L_29 - .L_28)
	.align		4
.L_28:
        /*00b4*/ 	.word	index@(.nv.constant0._Z12mandelKernelPiffffiii)
        /*00b8*/ 	.short	0x0380
        /*00ba*/ 	.short	0x0024


	//----- nvinfo : EIATTR_SW_WAR
	.align		4
.L_29:
        /*00bc*/ 	.byte	0x04, 0x36
        /*00be*/ 	.short	(.L_31 - .L_30)
.L_30:
        /*00c0*/ 	.word	0x00000008
.L_31:


//--------------------- .nv.callgraph             --------------------------
	.section	.nv.callgraph,"",@"SHT_CUDA_CALLGRAPH"
	.align	4
	.sectionentsize	8
	.align		4
        /*0000*/ 	.word	0x00000000
	.align		4
        /*0004*/ 	.word	0xffffffff
	.align		4
        /*0008*/ 	.word	0x00000000
	.align		4
        /*000c*/ 	.word	0xfffffffe
	.align		4
        /*0010*/ 	.word	0x00000000
	.align		4
        /*0014*/ 	.word	0xfffffffd
	.align		4
        /*0018*/ 	.word	0x00000000
	.align		4
        /*001c*/ 	.word	0xfffffffc


//--------------------- .text._Z12mandelKernelPiffffiii --------------------------
	.section	.text._Z12mandelKernelPiffffiii,"ax",@progbits
	.align	128
        .global         _Z12mandelKernelPiffffiii
        .type           _Z12mandelKernelPiffffiii,@function
        .size           _Z12mandelKernelPiffffiii,(.L_x_4 - _Z12mandelKernelPiffffiii)
        .other          _Z12mandelKernelPiffffiii,@"STO_CUDA_ENTRY STV_DEFAULT"
_Z12mandelKernelPiffffiii:
.text._Z12mandelKernelPiffffiii:
[----:B------:R-:W-:Y:S01]  /*0000*/  LDC R1, c[0x0][0x37c] ;  /* 0x0000df00ff017b82 */ /* 0x000fe20000000800 */
[----:B------:R-:W0:Y:S07]  /*0010*/  S2R R2, SR_TID.Y ;  /* 0x0000000000027919 */ /* 0x000e2e0000002200 */
[----:B------:R-:W1:Y:S01]  /*0020*/  LDC R0, c[0x0][0x360] ;  /* 0x0000d800ff007b82 */ /* 0x000e620000000800 */
[----:B------:R-:W2:Y:S01]  /*0030*/  LDCU.64 UR6, c[0x0][0x398] ;  /* 0x00007300ff0677ac */ /* 0x000ea20008000a00 */
[----:B------:R-:W1:Y:S06]  /*0040*/  S2R R5, SR_TID.X ;  /* 0x0000000000057919 */ /* 0x000e6c0000002100 */
[----:B------:R-:W0:Y:S08]  /*0050*/  S2UR UR5, SR_CTAID.Y ;  /* 0x00000000000579c3 */ /* 0x000e300000002600 */
[----:B------:R-:W0:Y:S08]  /*0060*/  LDC R3, c[0x0][0x364] ;  /* 0x0000d900ff037b82 */ /* 0x000e300000000800 */
[----:B------:R-:W1:Y:S01]  /*0070*/  S2UR UR4, SR_CTAID.X ;  /* 0x00000000000479c3 */ /* 0x000e620000002500 */
[----:B0-----:R-:W-:-:S05]  /*0080*/  IMAD R3, R3, UR5, R2 ;  /* 0x0000000503037c24 */ /* 0x001fca000f8e0202 */
[----:B--2---:R-:W-:Y:S01]  /*0090*/  ISETP.GE.U32.AND P0, PT, R3, UR7, PT ;  /* 0x0000000703007c0c */ /* 0x004fe2000bf06070 */
[----:B-1----:R-:W-:-:S05]  /*00a0*/  IMAD R0, R0, UR4, R5 ;  /* 0x0000000400007c24 */ /* 0x002fca000f8e0205 */
[----:B------:R-:W-:-:S13]  /*00b0*/  ISETP.GE.U32.OR P0, PT, R0, UR6, P0 ;  /* 0x0000000600007c0c */ /* 0x000fda0008706470 */
[----:B------:R-:W-:Y:S05]  /*00c0*/  @P0 EXIT ;  /* 0x000000000000094d */ /* 0x000fea0003800000 */
[----:B------:R-:W0:Y:S01]  /*00d0*/  LDCU UR7, c[0x0][0x3a0] ;  /* 0x00007400ff0777ac */ /* 0x000e220008000800 */
[----:B------:R-:W1:Y:S01]  /*00e0*/  LDC.64 R8, c[0x0][0x388] ;  /* 0x0000e200ff087b82 */ /* 0x000e620000000a00 */
[----:B------:R-:W-:Y:S01]  /*00f0*/  I2FP.F32.U32 R2, R3 ;  /* 0x0000000300027245 */ /* 0x000fe20000201000 */
[----:B------:R-:W-:Y:S01]  /*0100*/  IMAD R5, R3, UR6, R0 ;  /* 0x0000000603057c24 */ /* 0x000fe2000f8e0200 */
[----:B------:R-:W1:Y:S01]  /*0110*/  LDCU.64 UR8, c[0x0][0x390] ;  /* 0x00007200ff0877ac */ /* 0x000e620008000a00 */
[----:B------:R-:W-:Y:S01]  /*0120*/  I2FP.F32.U32 R7, R0 ;  /* 0x0000000000077245 */ /* 0x000fe20000201000 */
[----:B------:R-:W2:Y:S01]  /*0130*/  LDCU.64 UR4, c[0x0][0x358] ;  /* 0x00006b00ff0477ac */ /* 0x000ea20008000a00 */
[----:B0-----:R-:W-:Y:S01]  /*0140*/  UISETP.GE.AND UP0, UPT, UR7, 0x1, UPT ;  /* 0x000000010700788c */ /* 0x001fe2000bf06270 */
[----:B-1----:R-:W-:Y:S01]  /*0150*/  FFMA R2, R2, UR9, R9 ;  /* 0x0000000902027c23 */ /* 0x002fe20008000009 */
[----:B------:R-:W-:Y:S02]  /*0160*/  HFMA2 R9, -RZ, RZ, 0, 0 ;  /* 0x00000000ff097431 */ /* 0x000fe400000001ff */
[----:B------:R-:W-:-:S05]  /*0170*/  FFMA R7, R7, UR8, R8 ;  /* 0x0000000807077c23 */ /* 0x000fca0008000008 */
[----:B--2---:R-:W-:Y:S05]  /*0180*/  BRA.U !UP0, `(.L_x_0) ;  /* 0x0000000108507547 */ /* 0x004fea000b800000 */
[----:B------:R-:W-:Y:S01]  /*0190*/  BSSY.RECONVERGENT B0, `(.L_x_0) ;  /* 0x0000013000007945 */ /* 0x000fe20003800200 */
[----:B------:R-:W-:Y:S01]  /*01a0*/  MOV R9, RZ ;  /* 0x000000ff00097202 */ /* 0x000fe20000000f00 */
[----:B------:R-:W0:Y:S01]  /*01b0*/  LDCU UR6, c[0x0][0x3a0] ;  /* 0x00007400ff0677ac */ /* 0x000e220008000800 */
[----:B------:R-:W-:Y:S02]  /*01c0*/  MOV R3, R2 ;  /* 0x0000000200037202 */ /* 0x000fe40000000f00 */
[----:B------:R-:W-:Y:S01]  /*01d0*/  MOV R0, R7 ;  /* 0x0000000700007202 */ /* 0x000fe20000000f00 */
[----:B------:R-:W1:Y:S06]  /*01e0*/  LDCU UR7, c[0x0][0x3a0] ;  /* 0x00007400ff0777ac */ /* 0x000e6c0008000800 */
.L_x_2:
[----:B------:R-:W-:Y:S01]  /*01f0*/  FMUL R4, R0, R0 ;  /* 0x0000000000047220 */ /* 0x000fe20000400000 */
[----:B------:R-:W-:-:S04]  /*0200*/  FMUL R13, R3, R3 ;  /* 0x00000003030d7220 */ /* 0x000fc80000400000 */
[----:B------:R-:W-:-:S05]  /*0210*/  FADD R6, R4, R13 ;  /* 0x0000000d04067221 */ /* 0x000fca0000000000 */
[----:B------:R-:W-:-:S13]  /*0220*/  FSETP.GT.AND P0, PT, R6, 4, PT ;  /* 0x408000000600780b */ /* 0x000fda0003f04000 */
[----:B------:R-:W-:Y:S05]  /*0230*/  @P0 BRA `(.L_x_1) ;  /* 0x0000000000200947 */ /* 0x000fea0003800000 */
[----:B------:R-:W-:Y:S01]  /*0240*/  IADD3 R9, PT, PT, R9, 0x1, RZ ;  /* 0x0000000109097810 */ /* 0x000fe20007ffe0ff */
[----:B------:R-:W-:Y:S01]  /*0250*/  FADD R11, R0, R0 ;  /* 0x00000000000b7221 */ /* 0x000fe20000000000 */
[----:B------:R-:W-:Y:S02]  /*0260*/  FADD R0, R4, -R13 ;  /* 0x8000000d04007221 */ /* 0x000fe40000000000 */
[----:B-1----:R-:W-:Y:S01]  /*0270*/  ISETP.NE.AND P0, PT, R9, UR7, PT ;  /* 0x0000000709007c0c */ /* 0x002fe2000bf05270 */
[----:B------:R-:W-:Y:S01]  /*0280*/  FFMA R3, R11, R3, R2 ;  /* 0x000000030b037223 */ /* 0x000fe20000000002 */
[----:B------:R-:W-:-:S11]  /*0290*/  FADD R0, R7, R0 ;  /* 0x0000000007007221 */ /* 0x000fd60000000000 */
[----:B------:R-:W-:Y:S05]  /*02a0*/  @P0 BRA `(.L_x_2) ;  /* 0xfffffffc00d00947 */ /* 0x000fea000383ffff */
[----:B0-----:R-:W-:-:S07]  /*02b0*/  MOV R9, UR6 ;  /* 0x0000000600097c02 */ /* 0x001fce0008000f00 */
.L_x_1:
[----:B01----:R-:W-:Y:S05]  /*02c0*/  BSYNC.RECONVERGENT B0 ;  /* 0x0000000000007941 */ /* 0x003fea0003800200 */
.L_x_0:
[----:B------:R-:W0:Y:S02]  /*02d0*/  LDC.64 R2, c[0x0][0x380] ;  /* 0x0000e000ff027b82 */ /* 0x000e240000000a00 */
[----:B0-----:R-:W-:-:S05]  /*02e0*/  IMAD.WIDE R2, R5, 0x4, R2 ;  /* 0x0000000405027825 */ /* 0x001fca00078e0202 */
[----:B------:R-:W-:Y:S01]  /*02f0*/  STG.E desc[UR4][R2.64], R9 ;  /* 0x0000000902007986 */ /* 0x000fe2000c101904 */
[----:B------:R-:W-:Y:S05]  /*0300*/  EXIT ;  /* 0x000000000000794d */ /* 0x000fea0003800000 */
.L_x_3:
[----:B------:R-:W-:-:S00]  /*0310*/  BRA `(.L_x_3) ;  /* 0xfffffffc00fc7947 */ /* 0x000fc0000383ffff */
[----:B------:R-:W-:-:S00]  /*0320*/  NOP ;  /* 0x0000000000007918 */ /* 0x000fc00000000000 */
        /* <DEDUP_REMOVED lines=13> */
.L_x_4:


//--------------------- .nv.shared.reserved.0     --------------------------
	.section	.nv.shared.reserved.0,"aw",@nobits
	.weak		__nv_reservedSMEM_offset_0_alias
	.size		__nv_reservedSMEM_offset_0_alias, 0, 64
	.other		__nv_reservedSMEM_offset_0_alias,@"STO_CUDA_RESERVED_SHARED STV_DEFAULT"
__nv_reservedSMEM_offset_0_alias:
	.zero		0
	.zero		64


//--------------------- .nv.constant0._Z12mandelKernelPiffffiii --------------------------
	.section	.nv.constant0._Z12mandelKernelPiffffiii,"a",@progbits
	.sectionflags	@""
	.align	4
.nv.constant0._Z12mandelKernelPiffffiii:
	.zero		932


//--------------------- SYMBOLS --------------------------

	.type		.nv.reservedSmem.offset0,@object
	.size		.nv.reservedSmem.offset0,0x4
